	.headerflags	@"EF_CUDA_TEXMODE_UNIFIED EF_CUDA_64BIT_ADDRESS EF_CUDA_ACCELERATORS EF_CUDA_SM90 EF_CUDA_VIRTUAL_SM(EF_CUDA_SM90)"
	.elftype	@"ET_EXEC"


//--------------------- .nv.info                  --------------------------
	.section	.nv.info,"",@"SHT_CUDA_INFO"
	.align	4


	//----- nvinfo : EIATTR_REGCOUNT
	.align		4
        /*0000*/ 	.byte	0x04, 0x2f
        /*0002*/ 	.short	(.L_1 - .L_0)
	.align		4
.L_0:
        /*0004*/ 	.word	index@(triton_per_fused_cumsum_div_max_pow_sort_sub_0)
        /*0008*/ 	.word	0x00000016


	//----- nvinfo : EIATTR_MIN_STACK_SIZE
	.align		4
.L_1:
        /*000c*/ 	.byte	0x04, 0x12
        /*000e*/ 	.short	(.L_3 - .L_2)
	.align		4
.L_2:
        /*0010*/ 	.word	index@(triton_per_fused_cumsum_div_max_pow_sort_sub_0)
        /*0014*/ 	.word	0x00000000


	//----- nvinfo : EIATTR_FRAME_SIZE
	.align		4
.L_3:
        /*0018*/ 	.byte	0x04, 0x11
        /*001a*/ 	.short	(.L_5 - .L_4)
	.align		4
.L_4:
        /*001c*/ 	.word	index@(triton_per_fused_cumsum_div_max_pow_sort_sub_0)
        /*0020*/ 	.word	0x00000000


	//----- nvinfo : EIATTR_MIN_STACK_SIZE
	.align		4
.L_5:
        /*0024*/ 	.byte	0x04, 0x12
        /*0026*/ 	.short	(.L_7 - .L_6)
	.align		4
.L_6:
        /*0028*/ 	.word	index@(triton_per_fused_cumsum_div_max_pow_sort_sub_0)
        /*002c*/ 	.word	0x00000000
.L_7:


//--------------------- .nv.info.triton_per_fused_cumsum_div_max_pow_sort_sub_0 --------------------------
	.section	.nv.info.triton_per_fused_cumsum_div_max_pow_sort_sub_0,"",@"SHT_CUDA_INFO"
	.sectionflags	@""
	.align	4


	//----- nvinfo : EIATTR_CUDA_API_VERSION
	.align		4
        /*0000*/ 	.byte	0x04, 0x37
        /*0002*/ 	.short	(.L_9 - .L_8)
.L_8:
        /*0004*/ 	.word	0x0000007c


	//----- nvinfo : EIATTR_KPARAM_INFO
	.align		4
.L_9:
        /*0008*/ 	.byte	0x04, 0x17
        /*000a*/ 	.short	(.L_11 - .L_10)
.L_10:
        /*000c*/ 	.word	0x00000000
        /*0010*/ 	.short	0x0006
        /*0012*/ 	.short	0x002c
        /*0014*/ 	.byte	0x00, 0xf0, 0x11, 0x00


	//----- nvinfo : EIATTR_KPARAM_INFO
	.align		4
.L_11:
        /*0018*/ 	.byte	0x04, 0x17
        /*001a*/ 	.short	(.L_13 - .L_12)
.L_12:
        /*001c*/ 	.word	0x00000000
        /*0020*/ 	.short	0x0005
        /*0022*/ 	.short	0x0028
        /*0024*/ 	.byte	0x00, 0xf0, 0x11, 0x00


	//----- nvinfo : EIATTR_KPARAM_INFO
	.align		4
.L_13:
        /*0028*/ 	.byte	0x04, 0x17
        /*002a*/ 	.short	(.L_15 - .L_14)
.L_14:
        /*002c*/ 	.word	0x00000000
        /*0030*/ 	.short	0x0004
        /*0032*/ 	.short	0x0020
        /*0034*/ 	.byte	0x00, 0xf4, 0x21, 0x00


	//----- nvinfo : EIATTR_KPARAM_INFO
	.align		4
.L_15:
        /*0038*/ 	.byte	0x04, 0x17
        /*003a*/ 	.short	(.L_17 - .L_16)
.L_16:
        /*003c*/ 	.word	0x00000000
        /*0040*/ 	.short	0x0003
        /*0042*/ 	.short	0x0018
        /*0044*/ 	.byte	0x00, 0xf4, 0x21, 0x00


	//----- nvinfo : EIATTR_KPARAM_INFO
	.align		4
.L_17:
        /*0048*/ 	.byte	0x04, 0x17
        /*004a*/ 	.short	(.L_19 - .L_18)
.L_18:
        /*004c*/ 	.word	0x00000000
        /*0050*/ 	.short	0x0002
        /*0052*/ 	.short	0x0010
        /*0054*/ 	.byte	0x00, 0xf4, 0x21, 0x00


	//----- nvinfo : EIATTR_KPARAM_INFO
	.align		4
.L_19:
        /*0058*/ 	.byte	0x04, 0x17
        /*005a*/ 	.short	(.L_21 - .L_20)
.L_20:
        /*005c*/ 	.word	0x00000000
        /*0060*/ 	.short	0x0001
        /*0062*/ 	.short	0x0008
        /*0064*/ 	.byte	0x00, 0xf4, 0x21, 0x00


	//----- nvinfo : EIATTR_KPARAM_INFO
	.align		4
.L_21:
        /*0068*/ 	.byte	0x04, 0x17
        /*006a*/ 	.short	(.L_23 - .L_22)
.L_22:
        /*006c*/ 	.word	0x00000000
        /*0070*/ 	.short	0x0000
        /*0072*/ 	.short	0x0000
        /*0074*/ 	.byte	0x00, 0xf4, 0x21, 0x00


	//----- nvinfo : EIATTR_SPARSE_MMA_MASK
	.align		4
.L_23:
        /*0078*/ 	.byte	0x03, 0x50
        /*007a*/ 	.short	0x0000


	//----- nvinfo : EIATTR_MAXREG_COUNT
	.align		4
        /*007c*/ 	.byte	0x03, 0x1b
        /*007e*/ 	.short	0x00ff


	//----- nvinfo : EIATTR_COOP_GROUP_MASK_REGIDS
	.align		4
        /*0080*/ 	.byte	0x04, 0x29
        /*0082*/ 	.short	(.L_25 - .L_24)


	//   ....[0]....
.L_24:
        /*0084*/ 	.word	0xffffffff


	//   ....[1]....
        /*0088*/ 	.word	0xffffffff


	//   ....[2]....
        /*008c*/ 	.word	0xffffffff


	//   ....[3]....
        /*0090*/ 	.word	0xffffffff


	//   ....[4]....
        /*0094*/ 	.word	0xffffffff


	//   ....[5]....
        /*0098*/ 	.word	0xffffffff


	//   ....[6]....
        /*009c*/ 	.word	0xffffffff


	//   ....[7]....
        /*00a0*/ 	.word	0xffffffff


	//   ....[8]....
        /*00a4*/ 	.word	0xffffffff


	//   ....[9]....
        /*00a8*/ 	.word	0xffffffff


	//----- nvinfo : EIATTR_COOP_GROUP_INSTR_OFFSETS
	.align		4
.L_25:
        /*00ac*/ 	.byte	0x04, 0x28
        /*00ae*/ 	.short	(.L_27 - .L_26)


	//   ....[0]....
.L_26:
        /*00b0*/ 	.word	0x00000290


	//   ....[1]....
        /*00b4*/ 	.word	0x000002a0


	//   ....[2]....
        /*00b8*/ 	.word	0x00000360


	//   ....[3]....
        /*00bc*/ 	.word	0x00000370


	//   ....[4]....
        /*00c0*/ 	.word	0x00000400


	//   ....[5]....
        /*00c4*/ 	.word	0x00000410


	//   ....[6]....
        /*00c8*/ 	.word	0x000004c0


	//   ....[7]....
        /*00cc*/ 	.word	0x000004f0


	//   ....[8]....
        /*00d0*/ 	.word	0x00000560


	//   ....[9]....
        /*00d4*/ 	.word	0x00000590


	//----- nvinfo : EIATTR_EXIT_INSTR_OFFSETS
	.align		4
.L_27:
        /*00d8*/ 	.byte	0x04, 0x1c
        /*00da*/ 	.short	(.L_29 - .L_28)


	//   ....[0]....
.L_28:
        /*00dc*/ 	.word	0x00000620


	//   ....[1]....
        /*00e0*/ 	.word	0x00000640


	//----- nvinfo : EIATTR_REQNTID
	.align		4
.L_29:
        /*00e4*/ 	.byte	0x04, 0x10
        /*00e6*/ 	.short	(.L_31 - .L_30)
.L_30:
        /*00e8*/ 	.word	0x00000040
        /*00ec*/ 	.word	0x00000001
        /*00f0*/ 	.word	0x00000001


	//----- nvinfo : EIATTR_CBANK_PARAM_SIZE
	.align		4
.L_31:
        /*00f4*/ 	.byte	0x03, 0x19
        /*00f6*/ 	.short	0x0030


	//----- nvinfo : EIATTR_PARAM_CBANK
	.align		4
        /*00f8*/ 	.byte	0x04, 0x0a
        /*00fa*/ 	.short	(.L_33 - .L_32)
	.align		4
.L_32:
        /*00fc*/ 	.word	index@(.nv.constant0.triton_per_fused_cumsum_div_max_pow_sort_sub_0)
        /*0100*/ 	.short	0x0210
        /*0102*/ 	.short	0x0030


	//----- nvinfo : EIATTR_SW_WAR
	.align		4
.L_33:
        /*0104*/ 	.byte	0x04, 0x36
        /*0106*/ 	.short	(.L_35 - .L_34)
.L_34:
        /*0108*/ 	.word	0x00000008
.L_35:


//--------------------- .nv.callgraph             --------------------------
	.section	.nv.callgraph,"",@"SHT_CUDA_CALLGRAPH"
	.align	4
	.sectionentsize	8
	.align		4
        /*0000*/ 	.word	0x00000000
	.align		4
        /*0004*/ 	.word	0xffffffff
	.align		4
        /*0008*/ 	.word	0x00000000
	.align		4
        /*000c*/ 	.word	0xfffffffe
	.align		4
        /*0010*/ 	.word	0x00000000
	.align		4
        /*0014*/ 	.word	0xfffffffd
	.align		4
        /*0018*/ 	.word	0x00000000
	.align		4
        /*001c*/ 	.word	0xfffffffc


//--------------------- .text.triton_per_fused_cumsum_div_max_pow_sort_sub_0 --------------------------
	.section	.text.triton_per_fused_cumsum_div_max_pow_sort_sub_0,"ax",@progbits
	.align	128
        .global         triton_per_fused_cumsum_div_max_pow_sort_sub_0
        .type           triton_per_fused_cumsum_div_max_pow_sort_sub_0,@function
        .size           triton_per_fused_cumsum_div_max_pow_sort_sub_0,(.L_x_1 - triton_per_fused_cumsum_div_max_pow_sort_sub_0)
        .other          triton_per_fused_cumsum_div_max_pow_sort_sub_0,@"STO_CUDA_ENTRY STV_DEFAULT"
triton_per_fused_cumsum_div_max_pow_sort_sub_0:
.text.triton_per_fused_cumsum_div_max_pow_sort_sub_0:
[----:B------:R-:W0:Y:S01]  /*0000*/  LDC R1, c[0x0][0x28] ;  /* 0x00000a00ff017b82 */ /* 0x000e220000000800 */
[----:B------:R-:W1:Y:S07]  /*0010*/  S2R R2, SR_TID.X ;  /* 0x0000000000027919 */ /* 0x000e6e0000002100 */
[----:B------:R-:W2:Y:S01]  /*0020*/  S2UR UR4, SR_CTAID.X ;  /* 0x00000000000479c3 */ /* 0x000ea20000002500 */
[----:B------:R-:W-:-:S07]  /*0030*/  CS2R R12, SRZ ;  /* 0x00000000000c7805 */ /* 0x000fce000001ff00 */
[----:B------:R-:W3:Y:S01]  /*0040*/  LDC.64 R4, c[0x0][0x210] ;  /* 0x00008400ff047b82 */ /* 0x000ee20000000a00 */
[----:B--2---:R-:W-:Y:S01]  /*0050*/  USHF.L.U32 UR4, UR4, 0x3, URZ ;  /* 0x0000000304047899 */ /* 0x004fe2000800063f */
[----:B-1----:R-:W-:-:S04]  /*0060*/  SHF.R.U32.HI R3, RZ, 0x2, R2 ;  /* 0x00000002ff037819 */ /* 0x002fc80000011602 */
[----:B------:R-:W-:-:S04]  /*0070*/  SGXT.U32 R3, R3, 0x3 ;  /* 0x000000030303781a */ /* 0x000fc80000000000 */
[----:B------:R-:W-:Y:S01]  /*0080*/  LOP3.LUT R3, R3, UR4, RZ, 0xfc, !PT ;  /* 0x0000000403037c12 */ /* 0x000fe2000f8efcff */
[----:B------:R-:W-:-:S03]  /*0090*/  ULDC.64 UR4, c[0x0][0x208] ;  /* 0x0000820000047ab9 */ /* 0x000fc60000000a00 */
[C---:B------:R-:W-:Y:S01]  /*00a0*/  ISETP.GE.AND P0, PT, R3.reuse, 0x40, PT ;  /* 0x000000400300780c */ /* 0x040fe20003f06270 */
[----:B------:R-:W-:-:S04]  /*00b0*/  IMAD.SHL.U32 R9, R3, 0x4, RZ ;  /* 0x0000000403097824 */ /* 0x000fc800078e00ff */
[----:B---3--:R-:W-:Y:S01]  /*00c0*/  IMAD.WIDE R6, R9, 0x4, R4 ;  /* 0x0000000409067825 */ /* 0x008fe200078e0204 */
[----:B------:R-:W-:-:S07]  /*00d0*/  CS2R R10, SRZ ;  /* 0x00000000000a7805 */ /* 0x000fce000001ff00 */
[----:B------:R-:W2:Y:S04]  /*00e0*/  @!P0 LDG.E.EL R13, desc[UR4][R6.64] ;  /* 0x00000004060d8981 */ /* 0x000ea8000c2e1900 */
[----:B------:R-:W3:Y:S04]  /*00f0*/  @!P0 LDG.E.EL R10, desc[UR4][R6.64+0x4] ;  /* 0x00000404060a8981 */ /* 0x000ee8000c2e1900 */
[----:B------:R-:W4:Y:S01]  /*0100*/  @!P0 LDG.E.EL R11, desc[UR4][R6.64+0x8] ;  /* 0x00000804060b8981 */ /* 0x000f22000c2e1900 */
[----:B------:R-:W-:-:S03]  /*0110*/  LOP3.LUT R0, R9, 0x3, R2, 0xf8, !PT ;  /* 0x0000000309007812 */ /* 0x000fc600078ef802 */
[----:B------:R1:W5:Y:S01]  /*0120*/  @!P0 LDG.E.EL R12, desc[UR4][R6.64+0xc] ;  /* 0x00000c04060c8981 */ /* 0x000362000c2e1900 */
[----:B------:R-:W-:Y:S02]  /*0130*/  IMAD.MOV.U32 R8, RZ, RZ, RZ ;  /* 0x000000ffff087224 */ /* 0x000fe400078e00ff */
[----:B------:R-:W-:-:S05]  /*0140*/  IMAD.WIDE R4, R0, 0x4, R4 ;  /* 0x0000000400047825 */ /* 0x000fca00078e0204 */
[----:B------:R1:W5:Y:S02]  /*0150*/  @!P0 LDG.E R8, desc[UR4][R4.64] ;  /* 0x0000000404088981 */ /* 0x000364000c1e1900 */
[----:B-1----:R-:W-:Y:S02]  /*0160*/  LOP3.LUT R7, R2, 0x1, RZ, 0xc, !PT ;  /* 0x0000000102077812 */ /* 0x002fe400078e0cff */
[----:B------:R-:W-:-:S04]  /*0170*/  SHF.R.U32.HI R6, RZ, 0x1, R2 ;  /* 0x00000001ff067819 */ /* 0x000fc80000011602 */
[----:B------:R-:W-:Y:S02]  /*0180*/  LOP3.LUT R6, R6, 0x1, RZ, 0xc0, !PT ;  /* 0x0000000106067812 */ /* 0x000fe400078ec0ff */
[----:B0-----:R-:W-:Y:S02]  /*0190*/  LOP3.LUT R5, R2, 0x1, RZ, 0xc0, !PT ;  /* 0x0000000102057812 */ /* 0x001fe400078ec0ff */
[C---:B--2---:R-:W-:Y:S02]  /*01a0*/  FSETP.NAN.AND P2, PT, R13.reuse, R13, PT ;  /* 0x0000000d0d00720b */ /* 0x044fe40003f48000 */
[----:B---3--:R-:W-:-:S11]  /*01b0*/  FSETP.GT.AND P1, PT, R13, R10, PT ;  /* 0x0000000a0d00720b */ /* 0x008fd60003f24000 */
[----:B------:R-:W-:-:S04]  /*01c0*/  @!P2 FSEL R13, R13, R10, P1 ;  /* 0x0000000a0d0da208 */ /* 0x000fc80000800000 */
[C---:B----4-:R-:W-:Y:S02]  /*01d0*/  FSETP.GT.AND P1, PT, R13.reuse, R11, PT ;  /* 0x0000000b0d00720b */ /* 0x050fe40003f24000 */
[----:B------:R-:W-:Y:S02]  /*01e0*/  FSETP.NAN.AND P2, PT, R13, R13, PT ;  /* 0x0000000d0d00720b */ /* 0x000fe40003f48000 */
[----:B-----5:R-:W-:Y:S02]  /*01f0*/  SEL R8, R8, RZ, !P0 ;  /* 0x000000ff08087207 */ /* 0x020fe40004000000 */
[----:B------:R-:W-:-:S07]  /*0200*/  ISETP.NE.U32.AND P0, PT, R6, 0x1, PT ;  /* 0x000000010600780c */ /* 0x000fce0003f05070 */
[----:B------:R-:W-:-:S04]  /*0210*/  @!P1 FSEL R13, R13, R11, P2 ;  /* 0x0000000b0d0d9208 */ /* 0x000fc80001000000 */
[C---:B------:R-:W-:Y:S02]  /*0220*/  FSETP.GT.AND P1, PT, R13.reuse, R12, PT ;  /* 0x0000000c0d00720b */ /* 0x040fe40003f24000 */
[----:B------:R-:W-:-:S11]  /*0230*/  FSETP.NAN.AND P2, PT, R13, R13, PT ;  /* 0x0000000d0d00720b */ /* 0x000fd60003f48000 */
[----:B------:R-:W-:-:S05]  /*0240*/  @!P1 FSEL R13, R13, R12, P2 ;  /* 0x0000000c0d0d9208 */ /* 0x000fca0001000000 */
[----:B------:R-:W-:-:S04]  /*0250*/  FADD R4, R8, -R13 ;  /* 0x8000000d08047221 */ /* 0x000fc80000000000 */
[----:B------:R-:W-:-:S04]  /*0260*/  FMUL R4, R4, 0.5 ;  /* 0x3f00000004047820 */ /* 0x000fc80000400000 */
[----:B------:R-:W-:Y:S02]  /*0270*/  IMAD R8, R4, R7, RZ ;  /* 0x0000000704087224 */ /* 0x000fe400078e02ff */
[----:B------:R-:W-:-:S03]  /*0280*/  IMAD R10, R5, R4, RZ ;  /* 0x00000004050a7224 */ /* 0x000fc600078e02ff */
[----:B------:R-:W0:Y:S04]  /*0290*/  SHFL.BFLY PT, R9, R8, 0x1, 0x1f ;  /* 0x0c201f0008097f89 */ /* 0x000e2800000e0000 */
[----:B------:R-:W1:Y:S01]  /*02a0*/  SHFL.BFLY PT, R11, R10, 0x1, 0x1f ;  /* 0x0c201f000a0b7f89 */ /* 0x000e6200000e0000 */
[----:B0-----:R-:W-:Y:S02]  /*02b0*/  IMAD.IADD R9, R8, 0x1, R9 ;  /* 0x0000000108097824 */ /* 0x001fe400078e0209 */
[----:B-1----:R-:W-:Y:S01]  /*02c0*/  IMAD.IADD R6, R10, 0x1, R11 ;  /* 0x000000010a067824 */ /* 0x002fe200078e020b */
[----:B------:R-:W-:-:S04]  /*02d0*/  SHF.R.U32.HI R11, RZ, 0x1, R2 ;  /* 0x00000001ff0b7819 */ /* 0x000fc80000011602 */
[CC--:B------:R-:W-:Y:S02]  /*02e0*/  FSETP.GEU.XOR P0, PT, R9.reuse, R6.reuse, !P0 ;  /* 0x000000060900720b */ /* 0x0c0fe4000470e800 */
[----:B------:R-:W-:Y:S02]  /*02f0*/  LOP3.LUT R9, R9, R6, RZ, 0x3c, !PT ;  /* 0x0000000609097212 */ /* 0x000fe400078e3cff */
[----:B------:R-:W-:Y:S02]  /*0300*/  SGXT.U32 R6, R11, 0x1 ;  /* 0x000000010b06781a */ /* 0x000fe40000000000 */
[----:B------:R-:W-:Y:S02]  /*0310*/  SEL R9, R9, RZ, !P0 ;  /* 0x000000ff09097207 */ /* 0x000fe40004000000 */
[----:B------:R-:W-:Y:S02]  /*0320*/  LOP3.LUT R8, R6, 0x1, RZ, 0x3c, !PT ;  /* 0x0000000106087812 */ /* 0x000fe400078e3cff */
[----:B------:R-:W-:-:S05]  /*0330*/  LOP3.LUT R9, R9, R4, RZ, 0x3c, !PT ;  /* 0x0000000409097212 */ /* 0x000fca00078e3cff */
[-C--:B------:R-:W-:Y:S02]  /*0340*/  IMAD R8, R8, R9.reuse, RZ ;  /* 0x0000000908087224 */ /* 0x080fe400078e02ff */
[----:B------:R-:W-:-:S03]  /*0350*/  IMAD R6, R6, R9, RZ ;  /* 0x0000000906067224 */ /* 0x000fc600078e02ff */
[----:B------:R-:W0:Y:S04]  /*0360*/  SHFL.BFLY PT, R11, R8, 0x2, 0x1f ;  /* 0x0c401f00080b7f89 */ /* 0x000e2800000e0000 */
[----:B------:R-:W1:Y:S01]  /*0370*/  SHFL.BFLY PT, R13, R6, 0x2, 0x1f ;  /* 0x0c401f00060d7f89 */ /* 0x000e6200000e0000 */
[----:B0-----:R-:W-:Y:S02]  /*0380*/  IMAD.IADD R11, R8, 0x1, R11 ;  /* 0x00000001080b7824 */ /* 0x001fe400078e020b */
[----:B-1----:R-:W-:-:S05]  /*0390*/  IMAD.IADD R10, R6, 0x1, R13 ;  /* 0x00000001060a7824 */ /* 0x002fca00078e020d */
[CC--:B------:R-:W-:Y:S02]  /*03a0*/  FSETP.GEU.AND P0, PT, R11.reuse, R10.reuse, PT ;  /* 0x0000000a0b00720b */ /* 0x0c0fe40003f0e000 */
[----:B------:R-:W-:-:S04]  /*03b0*/  LOP3.LUT R10, R11, R10, RZ, 0x3c, !PT ;  /* 0x0000000a0b0a7212 */ /* 0x000fc800078e3cff */
[----:B------:R-:W-:-:S04]  /*03c0*/  SEL R10, R10, RZ, !P0 ;  /* 0x000000ff0a0a7207 */ /* 0x000fc80004000000 */
        /* <DEDUP_REMOVED lines=8> */
[----:B------:R-:W-:Y:S02]  /*0450*/  LOP3.LUT R5, R12, R5, RZ, 0x3c, !PT ;  /* 0x000000050c057212 */ /* 0x000fe400078e3cff */
[----:B------:R-:W0:Y:S02]  /*0460*/  LDC.64 R12, c[0x0][0x218] ;  /* 0x00008600ff0c7b82 */ /* 0x000e240000000a00 */
[----:B------:R-:W-:-:S04]  /*0470*/  SEL R5, R5, RZ, !P0 ;  /* 0x000000ff05057207 */ /* 0x000fc80004000000 */
[----:B------:R-:W-:Y:S02]  /*0480*/  LOP3.LUT R19, R5, R10, RZ, 0x3c, !PT ;  /* 0x0000000a05137212 */ /* 0x000fe400078e3cff */
[----:B------:R-:W-:Y:S01]  /*0490*/  LOP3.LUT R5, R2, 0x3, RZ, 0xc0, !PT ;  /* 0x0000000302057812 */ /* 0x000fe200078ec0ff */
[----:B------:R-:W1:Y:S02]  /*04a0*/  LDC.64 R10, c[0x0][0x220] ;  /* 0x00008800ff0a7b82 */ /* 0x000e640000000a00 */
[----:B------:R-:W-:Y:S01]  /*04b0*/  FMUL R15, R19, R19 ;  /* 0x00000013130f7220 */ /* 0x000fe20000400000 */
[----:B------:R-:W2:Y:S01]  /*04c0*/  SHFL.UP PT, R8, R19, 0x1, RZ ;  /* 0x0420000013087989 */ /* 0x000ea200000e00ff */
[C---:B------:R-:W-:Y:S02]  /*04d0*/  ISETP.NE.AND P0, PT, R5.reuse, RZ, PT ;  /* 0x000000ff0500720c */ /* 0x040fe40003f05270 */
[----:B------:R-:W-:Y:S01]  /*04e0*/  ISETP.GT.U32.AND P1, PT, R5, 0x1, PT ;  /* 0x000000010500780c */ /* 0x000fe20003f24070 */
[----:B------:R-:W3:Y:S01]  /*04f0*/  SHFL.UP PT, R6, R15, 0x1, RZ ;  /* 0x042000000f067989 */ /* 0x000ee200000e00ff */
[----:B-1----:R-:W-:-:S04]  /*0500*/  IMAD.WIDE R10, R0, 0x4, R10 ;  /* 0x00000004000a7825 */ /* 0x002fc800078e020a */
[----:B--2---:R-:W-:-:S05]  /*0510*/  FADD R8, R19, R8 ;  /* 0x0000000813087221 */ /* 0x004fca0000000000 */
[C---:B---3--:R-:W-:Y:S01]  /*0520*/  @P0 FFMA R15, R19.reuse, R19, R6 ;  /* 0x00000013130f0223 */ /* 0x048fe20000000006 */
[----:B------:R-:W-:Y:S01]  /*0530*/  FSEL R17, R19, R8, !P0 ;  /* 0x0000000813117208 */ /* 0x000fe20004000000 */
[----:B------:R-:W1:Y:S01]  /*0540*/  LDC.64 R6, c[0x0][0x230] ;  /* 0x00008c00ff067b82 */ /* 0x000e620000000a00 */
[----:B------:R-:W-:Y:S02]  /*0550*/  LOP3.LUT P0, RZ, R2, 0x20, RZ, 0xc0, !PT ;  /* 0x0000002002ff7812 */ /* 0x000fe4000780c0ff */
[----:B------:R-:W2:Y:S02]  /*0560*/  SHFL.UP PT, R14, R15, 0x2, RZ ;  /* 0x044000000f0e7989 */ /* 0x000ea400000e00ff */
[----:B------:R-:W-:Y:S01]  /*0570*/  ISETP.LT.AND P0, PT, R3, 0x40, !P0 ;  /* 0x000000400300780c */ /* 0x000fe20004701270 */
[C---:B0-----:R-:W-:Y:S01]  /*0580*/  IMAD.WIDE R2, R0.reuse, 0x4, R12 ;  /* 0x0000000400027825 */ /* 0x041fe200078e020c */
[----:B------:R-:W0:Y:S01]  /*0590*/  SHFL.UP PT, R16, R17, 0x2, RZ ;  /* 0x0440000011107989 */ /* 0x000e2200000e00ff */
[----:B------:R-:W3:Y:S10]  /*05a0*/  LDC.64 R8, c[0x0][0x228] ;  /* 0x00008a00ff087b82 */ /* 0x000ef40000000a00 */
[----:B------:R4:W-:Y:S04]  /*05b0*/  @P0 STG.E desc[UR4][R2.64], R4 ;  /* 0x0000000402000986 */ /* 0x0009e8000c101904 */
[----:B------:R4:W-:Y:S01]  /*05c0*/  @P0 STG.E desc[UR4][R10.64], R19 ;  /* 0x000000130a000986 */ /* 0x0009e2000c101904 */
[----:B-1----:R-:W-:-:S04]  /*05d0*/  IMAD.WIDE R6, R0, 0x4, R6 ;  /* 0x0000000400067825 */ /* 0x002fc800078e0206 */
[----:B--2---:R-:W-:Y:S01]  /*05e0*/  @P1 FADD R15, R15, R14 ;  /* 0x0000000e0f0f1221 */ /* 0x004fe20000000000 */
[----:B0-----:R-:W-:Y:S01]  /*05f0*/  @P1 FADD R17, R17, R16 ;  /* 0x0000001011111221 */ /* 0x001fe20000000000 */
[----:B---3--:R-:W-:-:S05]  /*0600*/  IMAD.WIDE R8, R0, 0x4, R8 ;  /* 0x0000000400087825 */ /* 0x008fca00078e0208 */
[----:B------:R4:W-:Y:S01]  /*0610*/  @P0 STG.E desc[UR4][R8.64], R15 ;  /* 0x0000000f08000986 */ /* 0x0009e2000c101904 */
[----:B------:R-:W-:Y:S05]  /*0620*/  @!P0 EXIT ;  /* 0x000000000000894d */ /* 0x000fea0003800000 */
[----:B------:R-:W-:Y:S01]  /*0630*/  STG.E desc[UR4][R6.64], R17 ;  /* 0x0000001106007986 */ /* 0x000fe2000c101904 */
[----:B------:R-:W-:Y:S05]  /*0640*/  EXIT ;  /* 0x000000000000794d */ /* 0x000fea0003800000 */
.L_x_0:
[----:B------:R-:W-:-:S00]  /*0650*/  BRA `(.L_x_0) ;  /* 0xfffffffc00fc7947 */ /* 0x000fc0000383ffff */
[----:B------:R-:W-:-:S00]  /*0660*/  NOP ;  /* 0x0000000000007918 */ /* 0x000fc00000000000 */
        /* <DEDUP_REMOVED lines=9> */
.L_x_1:


//--------------------- .nv.constant0.triton_per_fused_cumsum_div_max_pow_sort_sub_0 --------------------------
	.section	.nv.constant0.triton_per_fused_cumsum_div_max_pow_sort_sub_0,"a",@progbits
	.sectionflags	@""
	.align	4
.nv.constant0.triton_per_fused_cumsum_div_max_pow_sort_sub_0:
	.zero		576
